	.headerflags	@"EF_CUDA_TEXMODE_UNIFIED EF_CUDA_64BIT_ADDRESS EF_CUDA_ACCELERATORS EF_CUDA_SM90 EF_CUDA_VIRTUAL_SM(EF_CUDA_SM90)"
	.elftype	@"ET_EXEC"


//--------------------- .nv.info                  --------------------------
	.section	.nv.info,"",@"SHT_CUDA_INFO"
	.align	4


	//----- nvinfo : EIATTR_REGCOUNT
	.align		4
        /*0000*/ 	.byte	0x04, 0x2f
        /*0002*/ 	.short	(.L_1 - .L_0)
	.align		4
.L_0:
        /*0004*/ 	.word	index@(triton_poi_fused_mul_2)
        /*0008*/ 	.word	0x00000010


	//----- nvinfo : EIATTR_MIN_STACK_SIZE
	.align		4
.L_1:
        /*000c*/ 	.byte	0x04, 0x12
        /*000e*/ 	.short	(.L_3 - .L_2)
	.align		4
.L_2:
        /*0010*/ 	.word	index@(triton_poi_fused_mul_2)
        /*0014*/ 	.word	0x00000000


	//----- nvinfo : EIATTR_FRAME_SIZE
	.align		4
.L_3:
        /*0018*/ 	.byte	0x04, 0x11
        /*001a*/ 	.short	(.L_5 - .L_4)
	.align		4
.L_4:
        /*001c*/ 	.word	index@(triton_poi_fused_mul_2)
        /*0020*/ 	.word	0x00000000


	//----- nvinfo : EIATTR_MIN_STACK_SIZE
	.align		4
.L_5:
        /*0024*/ 	.byte	0x04, 0x12
        /*0026*/ 	.short	(.L_7 - .L_6)
	.align		4
.L_6:
        /*0028*/ 	.word	index@(triton_poi_fused_mul_2)
        /*002c*/ 	.word	0x00000000
.L_7:


//--------------------- .nv.info.triton_poi_fused_mul_2 --------------------------
	.section	.nv.info.triton_poi_fused_mul_2,"",@"SHT_CUDA_INFO"
	.sectionflags	@""
	.align	4


	//----- nvinfo : EIATTR_CUDA_API_VERSION
	.align		4
        /*0000*/ 	.byte	0x04, 0x37
        /*0002*/ 	.short	(.L_9 - .L_8)
.L_8:
        /*0004*/ 	.word	0x0000007c


	//----- nvinfo : EIATTR_KPARAM_INFO
	.align		4
.L_9:
        /*0008*/ 	.byte	0x04, 0x17
        /*000a*/ 	.short	(.L_11 - .L_10)
.L_10:
        /*000c*/ 	.word	0x00000000
        /*0010*/ 	.short	0x0004
        /*0012*/ 	.short	0x0020
        /*0014*/ 	.byte	0x00, 0xf0, 0x11, 0x00


	//----- nvinfo : EIATTR_KPARAM_INFO
	.align		4
.L_11:
        /*0018*/ 	.byte	0x04, 0x17
        /*001a*/ 	.short	(.L_13 - .L_12)
.L_12:
        /*001c*/ 	.word	0x00000000
        /*0020*/ 	.short	0x0003
        /*0022*/ 	.short	0x0018
        /*0024*/ 	.byte	0x00, 0xf4, 0x21, 0x00


	//----- nvinfo : EIATTR_KPARAM_INFO
	.align		4
.L_13:
        /*0028*/ 	.byte	0x04, 0x17
        /*002a*/ 	.short	(.L_15 - .L_14)
.L_14:
        /*002c*/ 	.word	0x00000000
        /*0030*/ 	.short	0x0002
        /*0032*/ 	.short	0x0010
        /*0034*/ 	.byte	0x00, 0xf4, 0x21, 0x00


	//----- nvinfo : EIATTR_KPARAM_INFO
	.align		4
.L_15:
        /*0038*/ 	.byte	0x04, 0x17
        /*003a*/ 	.short	(.L_17 - .L_16)
.L_16:
        /*003c*/ 	.word	0x00000000
        /*0040*/ 	.short	0x0001
        /*0042*/ 	.short	0x0008
        /*0044*/ 	.byte	0x00, 0xf4, 0x21, 0x00


	//----- nvinfo : EIATTR_KPARAM_INFO
	.align		4
.L_17:
        /*0048*/ 	.byte	0x04, 0x17
        /*004a*/ 	.short	(.L_19 - .L_18)
.L_18:
        /*004c*/ 	.word	0x00000000
        /*0050*/ 	.short	0x0000
        /*0052*/ 	.short	0x0000
        /*0054*/ 	.byte	0x00, 0xf4, 0x21, 0x00


	//----- nvinfo : EIATTR_SPARSE_MMA_MASK
	.align		4
.L_19:
        /*0058*/ 	.byte	0x03, 0x50
        /*005a*/ 	.short	0x0000


	//----- nvinfo : EIATTR_MAXREG_COUNT
	.align		4
        /*005c*/ 	.byte	0x03, 0x1b
        /*005e*/ 	.short	0x00ff


	//----- nvinfo : EIATTR_EXIT_INSTR_OFFSETS
	.align		4
        /*0060*/ 	.byte	0x04, 0x1c
        /*0062*/ 	.short	(.L_21 - .L_20)


	//   ....[0]....
.L_20:
        /*0064*/ 	.word	0x00000310


	//   ....[1]....
        /*0068*/ 	.word	0x00000330


	//----- nvinfo : EIATTR_REQNTID
	.align		4
.L_21:
        /*006c*/ 	.byte	0x04, 0x10
        /*006e*/ 	.short	(.L_23 - .L_22)
.L_22:
        /*0070*/ 	.word	0x00000080
        /*0074*/ 	.word	0x00000001
        /*0078*/ 	.word	0x00000001


	//----- nvinfo : EIATTR_CBANK_PARAM_SIZE
	.align		4
.L_23:
        /*007c*/ 	.byte	0x03, 0x19
        /*007e*/ 	.short	0x0024


	//----- nvinfo : EIATTR_PARAM_CBANK
	.align		4
        /*0080*/ 	.byte	0x04, 0x0a
        /*0082*/ 	.short	(.L_25 - .L_24)
	.align		4
.L_24:
        /*0084*/ 	.word	index@(.nv.constant0.triton_poi_fused_mul_2)
        /*0088*/ 	.short	0x0210
        /*008a*/ 	.short	0x0024


	//----- nvinfo : EIATTR_SW_WAR
	.align		4
.L_25:
        /*008c*/ 	.byte	0x04, 0x36
        /*008e*/ 	.short	(.L_27 - .L_26)
.L_26:
        /*0090*/ 	.word	0x00000008
.L_27:


//--------------------- .nv.callgraph             --------------------------
	.section	.nv.callgraph,"",@"SHT_CUDA_CALLGRAPH"
	.align	4
	.sectionentsize	8
	.align		4
        /*0000*/ 	.word	0x00000000
	.align		4
        /*0004*/ 	.word	0xffffffff
	.align		4
        /*0008*/ 	.word	0x00000000
	.align		4
        /*000c*/ 	.word	0xfffffffe
	.align		4
        /*0010*/ 	.word	0x00000000
	.align		4
        /*0014*/ 	.word	0xfffffffd
	.align		4
        /*0018*/ 	.word	0x00000000
	.align		4
        /*001c*/ 	.word	0xfffffffc


//--------------------- .text.triton_poi_fused_mul_2 --------------------------
	.section	.text.triton_poi_fused_mul_2,"ax",@progbits
	.align	128
        .global         triton_poi_fused_mul_2
        .type           triton_poi_fused_mul_2,@function
        .size           triton_poi_fused_mul_2,(.L_x_1 - triton_poi_fused_mul_2)
        .other          triton_poi_fused_mul_2,@"STO_CUDA_ENTRY STV_DEFAULT"
triton_poi_fused_mul_2:
.text.triton_poi_fused_mul_2:
[----:B------:R-:W0:Y:S02]  /*0000*/  LDC R1, c[0x0][0x28] ;  /* 0x00000a00ff017b82 */ /* 0x000e240000000800 */
[----:B------:R-:W1:Y:S01]  /*0010*/  S2R R0, SR_TID.X ;  /* 0x0000000000007919 */ /* 0x000e620000002100 */
[----:B------:R-:W2:Y:S01]  /*0020*/  LDC.64 R6, c[0x0][0x218] ;  /* 0x00008600ff067b82 */ /* 0x000ea20000000a00 */
[----:B------:R-:W-:Y:S02]  /*0030*/  CS2R R10, SRZ ;  /* 0x00000000000a7805 */ /* 0x000fe4000001ff00 */
[----:B------:R-:W-:Y:S01]  /*0040*/  CS2R R12, SRZ ;  /* 0x00000000000c7805 */ /* 0x000fe2000001ff00 */
[----:B------:R-:W3:Y:S01]  /*0050*/  S2R R5, SR_CTAID.X ;  /* 0x0000000000057919 */ /* 0x000ee20000002500 */
[----:B------:R-:W-:-:S03]  /*0060*/  ULDC.64 UR4, c[0x0][0x208] ;  /* 0x0000820000047ab9 */ /* 0x000fc60000000a00 */
[----:B------:R-:W4:Y:S01]  /*0070*/  LDC.64 R8, c[0x0][0x220] ;  /* 0x00008800ff087b82 */ /* 0x000f220000000a00 */
[----:B-1----:R-:W-:Y:S01]  /*0080*/  IMAD.SHL.U32 R0, R0, 0x2, RZ ;  /* 0x0000000200007824 */ /* 0x002fe200078e00ff */
[----:B---3--:R-:W-:-:S04]  /*0090*/  SHF.R.S32.HI R3, RZ, 0x17, R5 ;  /* 0x00000017ff037819 */ /* 0x008fc80000011405 */
[----:B------:R-:W-:Y:S02]  /*00a0*/  LOP3.LUT R0, R0, 0xfe, RZ, 0xc0, !PT ;  /* 0x000000fe00007812 */ /* 0x000fe400078ec0ff */
[----:B------:R-:W-:-:S03]  /*00b0*/  SGXT R3, R3, 0x1 ;  /* 0x000000010303781a */ /* 0x000fc60000000200 */
[----:B------:R-:W-:-:S05]  /*00c0*/  IMAD R0, R5, 0x100, R0 ;  /* 0x0000010005007824 */ /* 0x000fca00078e0200 */
[----:B------:R-:W-:Y:S02]  /*00d0*/  LEA.HI R3, R3, R0, RZ, 0x4 ;  /* 0x0000000003037211 */ /* 0x000fe400078f20ff */
[----:B------:R-:W-:Y:S02]  /*00e0*/  ISETP.GE.AND P0, PT, R0, 0x100, PT ;  /* 0x000001000000780c */ /* 0x000fe40003f06270 */
[----:B------:R-:W-:-:S04]  /*00f0*/  SHF.R.S32.HI R3, RZ, 0x4, R3 ;  /* 0x00000004ff037819 */ /* 0x000fc80000011403 */
[C---:B------:R-:W-:Y:S01]  /*0100*/  LEA.HI R2, R3.reuse, R3, RZ, 0x2 ;  /* 0x0000000303027211 */ /* 0x040fe200078f10ff */
[----:B--2---:R-:W-:-:S03]  /*0110*/  IMAD.WIDE R6, R3, 0x4, R6 ;  /* 0x0000000403067825 */ /* 0x004fc600078e0206 */
[----:B------:R-:W-:-:S03]  /*0120*/  LOP3.LUT R2, R2, 0xfffffffc, RZ, 0xc0, !PT ;  /* 0xfffffffc02027812 */ /* 0x000fc600078ec0ff */
[----:B------:R-:W2:Y:S02]  /*0130*/  @!P0 LDG.E.EL R10, desc[UR4][R6.64] ;  /* 0x00000004060a8981 */ /* 0x000ea4000c2e1900 */
[----:B------:R-:W-:Y:S02]  /*0140*/  IMAD.IADD R5, R3, 0x1, -R2 ;  /* 0x0000000103057824 */ /* 0x000fe400078e0a02 */
[----:B------:R1:W3:Y:S02]  /*0150*/  @!P0 LDG.E.EL R11, desc[UR4][R6.64] ;  /* 0x00000004060b8981 */ /* 0x0002e4000c2e1900 */
[----:B----4-:R-:W-:Y:S02]  /*0160*/  IMAD.WIDE R8, R5, 0x4, R8 ;  /* 0x0000000405087825 */ /* 0x010fe400078e0208 */
[----:B------:R-:W4:Y:S03]  /*0170*/  LDC.64 R4, c[0x0][0x210] ;  /* 0x00008400ff047b82 */ /* 0x000f260000000a00 */
[----:B------:R-:W2:Y:S04]  /*0180*/  @!P0 LDG.E.EL R13, desc[UR4][R8.64] ;  /* 0x00000004080d8981 */ /* 0x000ea8000c2e1900 */
[----:B------:R-:W3:Y:S01]  /*0190*/  @!P0 LDG.E.EL R12, desc[UR4][R8.64] ;  /* 0x00000004080c8981 */ /* 0x000ee2000c2e1900 */
[----:B------:R-:W-:Y:S01]  /*01a0*/  CS2R R2, SRZ ;  /* 0x0000000000027805 */ /* 0x000fe2000001ff00 */
[----:B-1----:R-:W1:Y:S01]  /*01b0*/  LDC.64 R6, c[0x0][0x228] ;  /* 0x00008a00ff067b82 */ /* 0x002e620000000a00 */
[----:B----4-:R-:W-:-:S05]  /*01c0*/  IMAD.WIDE R4, R0, 0x4, R4 ;  /* 0x0000000400047825 */ /* 0x010fca00078e0204 */
[----:B------:R1:W4:Y:S02]  /*01d0*/  @!P0 LDG.E.64 R2, desc[UR4][R4.64] ;  /* 0x0000000404028981 */ /* 0x000324000c1e1b00 */
[----:B-1----:R-:W-:-:S04]  /*01e0*/  IMAD.WIDE R4, R0, 0x4, R6 ;  /* 0x0000000400047825 */ /* 0x002fc800078e0206 */
[----:B--2---:R-:W-:Y:S01]  /*01f0*/  FADD R10, R13, R10 ;  /* 0x0000000a0d0a7221 */ /* 0x004fe20000000000 */
[----:B---3--:R-:W-:-:S03]  /*0200*/  FADD R11, R12, R11 ;  /* 0x0000000b0c0b7221 */ /* 0x008fc60000000000 */
[----:B------:R-:W-:Y:S01]  /*0210*/  FADD R10, R10, 3 ;  /* 0x404000000a0a7421 */ /* 0x000fe20000000000 */
[----:B------:R-:W-:-:S04]  /*0220*/  FADD R11, R11, 3 ;  /* 0x404000000b0b7421 */ /* 0x000fc80000000000 */
[C---:B------:R-:W-:Y:S02]  /*0230*/  FSETP.GTU.AND P1, PT, R10.reuse, RZ, PT ;  /* 0x000000ff0a00720b */ /* 0x040fe40003f2c000 */
[C---:B------:R-:W-:Y:S02]  /*0240*/  FSETP.GTU.AND P2, PT, R11.reuse, RZ, PT ;  /* 0x000000ff0b00720b */ /* 0x040fe40003f4c000 */
[----:B------:R-:W-:Y:S02]  /*0250*/  FSEL R10, R10, RZ, P1 ;  /* 0x000000ff0a0a7208 */ /* 0x000fe40000800000 */
[----:B------:R-:W-:Y:S02]  /*0260*/  FSEL R11, R11, RZ, P2 ;  /* 0x000000ff0b0b7208 */ /* 0x000fe40001000000 */
[C---:B------:R-:W-:Y:S02]  /*0270*/  FSETP.GEU.AND P3, PT, R10.reuse, 6, PT ;  /* 0x40c000000a00780b */ /* 0x040fe40003f6e000 */
[C---:B------:R-:W-:Y:S01]  /*0280*/  FSETP.GEU.AND P4, PT, R11.reuse, 6, PT ;  /* 0x40c000000b00780b */ /* 0x040fe20003f8e000 */
[C---:B------:R-:W-:Y:S01]  /*0290*/  FMUL R9, R10.reuse, 0.16666667163372039795 ;  /* 0x3e2aaaab0a097820 */ /* 0x040fe20000400000 */
[----:B------:R-:W-:Y:S01]  /*02a0*/  FMUL R8, R11, 0.16666667163372039795 ;  /* 0x3e2aaaab0b087820 */ /* 0x000fe20000400000 */
[----:B------:R-:W-:-:S02]  /*02b0*/  FSETP.NAN.AND P1, PT, R10, R10, PT ;  /* 0x0000000a0a00720b */ /* 0x000fc40003f28000 */
[----:B------:R-:W-:-:S06]  /*02c0*/  FSETP.NAN.AND P2, PT, R11, R11, PT ;  /* 0x0000000b0b00720b */ /* 0x000fcc0003f48000 */
[----:B------:R-:W-:Y:S02]  /*02d0*/  @P3 FSEL R9, R9, 1, P1 ;  /* 0x3f80000009093808 */ /* 0x000fe40000800000 */
[----:B------:R-:W-:-:S03]  /*02e0*/  @P4 FSEL R8, R8, 1, P2 ;  /* 0x3f80000008084808 */ /* 0x000fc60001000000 */
[----:B----4-:R-:W-:Y:S02]  /*02f0*/  FMUL R2, R9, R2 ;  /* 0x0000000209027220 */ /* 0x010fe40000400000 */
[----:B------:R-:W-:Y:S01]  /*0300*/  FMUL R3, R8, R3 ;  /* 0x0000000308037220 */ /* 0x000fe20000400000 */
[----:B------:R-:W-:Y:S06]  /*0310*/  @P0 EXIT ;  /* 0x000000000000094d */ /* 0x000fec0003800000 */
[----:B------:R-:W-:Y:S01]  /*0320*/  STG.E.64 desc[UR4][R4.64], R2 ;  /* 0x0000000204007986 */ /* 0x000fe2000c101b04 */
[----:B------:R-:W-:Y:S05]  /*0330*/  EXIT ;  /* 0x000000000000794d */ /* 0x000fea0003800000 */
.L_x_0:
[----:B------:R-:W-:-:S00]  /*0340*/  BRA `(.L_x_0) ;  /* 0xfffffffc00fc7947 */ /* 0x000fc0000383ffff */
[----:B------:R-:W-:-:S00]  /*0350*/  NOP ;  /* 0x0000000000007918 */ /* 0x000fc00000000000 */
        /* <DEDUP_REMOVED lines=10> */
.L_x_1:


//--------------------- .nv.constant0.triton_poi_fused_mul_2 --------------------------
	.section	.nv.constant0.triton_poi_fused_mul_2,"a",@progbits
	.sectionflags	@""
	.align	4
.nv.constant0.triton_poi_fused_mul_2:
	.zero		564
